//
// Generated by NVIDIA NVVM Compiler
//
// Compiler Build ID: CL-36424714
// Cuda compilation tools, release 13.0, V13.0.88
// Based on NVVM 20.0.0
//

.version 9.0
.target sm_100
.address_size 64

	// .globl	_Z13blurImgKernelP6uchar3iiPfiS0_

.visible .entry _Z13blurImgKernelP6uchar3iiPfiS0_(
	.param .u64 .ptr .align 1 _Z13blurImgKernelP6uchar3iiPfiS0__param_0,
	.param .u32 _Z13blurImgKernelP6uchar3iiPfiS0__param_1,
	.param .u32 _Z13blurImgKernelP6uchar3iiPfiS0__param_2,
	.param .u64 .ptr .align 1 _Z13blurImgKernelP6uchar3iiPfiS0__param_3,
	.param .u32 _Z13blurImgKernelP6uchar3iiPfiS0__param_4,
	.param .u64 .ptr .align 1 _Z13blurImgKernelP6uchar3iiPfiS0__param_5
)
{
	.reg .pred 	%p<19>;
	.reg .b16 	%rs<22>;
	.reg .b32 	%r<92>;
	.reg .b32 	%f<102>;
	.reg .b64 	%rd<30>;

	ld.param.u64 	%rd4, [_Z13blurImgKernelP6uchar3iiPfiS0__param_0];
	ld.param.u32 	%r33, [_Z13blurImgKernelP6uchar3iiPfiS0__param_1];
	ld.param.u32 	%r31, [_Z13blurImgKernelP6uchar3iiPfiS0__param_2];
	ld.param.u64 	%rd5, [_Z13blurImgKernelP6uchar3iiPfiS0__param_3];
	ld.param.u32 	%r32, [_Z13blurImgKernelP6uchar3iiPfiS0__param_4];
	cvta.to.global.u64 	%rd1, %rd5;
	cvta.to.global.u64 	%rd2, %rd4;
	mov.u32 	%r34, %tid.x;
	mov.u32 	%r35, %ctaid.x;
	mov.u32 	%r36, %ntid.x;
	mad.lo.s32 	%r1, %r35, %r36, %r34;
	mov.u32 	%r37, %tid.y;
	mov.u32 	%r38, %ctaid.y;
	mov.u32 	%r39, %ntid.y;
	mad.lo.s32 	%r40, %r38, %r39, %r37;
	shr.u32 	%r41, %r32, 31;
	add.s32 	%r42, %r32, %r41;
	shr.s32 	%r3, %r42, 1;
	setp.ge.s32 	%p1, %r1, %r31;
	setp.ge.s32 	%p2, %r40, %r33;
	or.pred  	%p3, %p1, %p2;
	@%p3 bra 	$L__BB0_14;
	neg.s32 	%r4, %r3;
	setp.lt.s32 	%p4, %r32, -1;
	mov.f32 	%f96, 0f00000000;
	mov.f32 	%f97, %f96;
	mov.f32 	%f98, %f96;
	@%p4 bra 	$L__BB0_13;
	add.s32 	%r5, %r31, -1;
	add.s32 	%r6, %r33, -1;
	abs.s32 	%r7, %r3;
	add.s32 	%r8, %r3, %r7;
	mov.f32 	%f98, 0f00000000;
	mov.u32 	%r85, %r4;
	mov.f32 	%f97, %f98;
	mov.f32 	%f96, %f98;
$L__BB0_3:
	mov.u32 	%r9, %r85;
	setp.lt.u32 	%p5, %r8, 3;
	add.s32 	%r43, %r9, %r1;
	max.s32 	%r44, %r43, 0;
	setp.lt.s32 	%p6, %r44, %r31;
	selp.b32 	%r45, %r44, %r5, %p6;
	mul.lo.s32 	%r11, %r45, %r33;
	add.s32 	%r46, %r9, %r3;
	mul.lo.s32 	%r86, %r46, %r32;
	add.s32 	%r13, %r86, %r3;
	mov.u32 	%r91, %r4;
	@%p5 bra 	$L__BB0_7;
	add.s32 	%r47, %r8, 1;
	and.b32  	%r48, %r47, -4;
	neg.s32 	%r88, %r48;
	sub.s32 	%r89, 1, %r3;
	sub.s32 	%r87, %r40, %r3;
$L__BB0_5:
	.pragma "nounroll";
	max.s32 	%r49, %r87, 0;
	setp.lt.s32 	%p7, %r49, %r33;
	selp.b32 	%r50, %r49, %r6, %p7;
	add.s32 	%r51, %r50, %r11;
	mul.wide.s32 	%rd6, %r51, 3;
	add.s64 	%rd7, %rd2, %rd6;
	ld.global.u8 	%rs1, [%rd7];
	cvt.rn.f32.u16 	%f37, %rs1;
	mul.wide.s32 	%rd8, %r86, 4;
	add.s64 	%rd9, %rd1, %rd8;
	ld.global.f32 	%f38, [%rd9];
	fma.rn.f32 	%f39, %f38, %f37, %f96;
	ld.global.u8 	%rs2, [%rd7+1];
	cvt.rn.f32.u16 	%f40, %rs2;
	fma.rn.f32 	%f41, %f38, %f40, %f97;
	ld.global.u8 	%rs3, [%rd7+2];
	cvt.rn.f32.u16 	%f42, %rs3;
	fma.rn.f32 	%f43, %f38, %f42, %f98;
	add.s32 	%r52, %r87, 1;
	max.s32 	%r53, %r52, 0;
	setp.lt.s32 	%p8, %r53, %r33;
	selp.b32 	%r54, %r53, %r6, %p8;
	add.s32 	%r55, %r54, %r11;
	mul.wide.s32 	%rd10, %r55, 3;
	add.s64 	%rd11, %rd2, %rd10;
	ld.global.u8 	%rs4, [%rd11];
	cvt.rn.f32.u16 	%f44, %rs4;
	ld.global.f32 	%f45, [%rd9+4];
	fma.rn.f32 	%f46, %f45, %f44, %f39;
	ld.global.u8 	%rs5, [%rd11+1];
	cvt.rn.f32.u16 	%f47, %rs5;
	fma.rn.f32 	%f48, %f45, %f47, %f41;
	ld.global.u8 	%rs6, [%rd11+2];
	cvt.rn.f32.u16 	%f49, %rs6;
	fma.rn.f32 	%f50, %f45, %f49, %f43;
	add.s32 	%r56, %r87, 2;
	max.s32 	%r57, %r56, 0;
	setp.lt.s32 	%p9, %r57, %r33;
	selp.b32 	%r58, %r57, %r6, %p9;
	add.s32 	%r59, %r58, %r11;
	mul.wide.s32 	%rd12, %r59, 3;
	add.s64 	%rd13, %rd2, %rd12;
	ld.global.u8 	%rs7, [%rd13];
	cvt.rn.f32.u16 	%f51, %rs7;
	ld.global.f32 	%f52, [%rd9+8];
	fma.rn.f32 	%f53, %f52, %f51, %f46;
	ld.global.u8 	%rs8, [%rd13+1];
	cvt.rn.f32.u16 	%f54, %rs8;
	fma.rn.f32 	%f55, %f52, %f54, %f48;
	ld.global.u8 	%rs9, [%rd13+2];
	cvt.rn.f32.u16 	%f56, %rs9;
	fma.rn.f32 	%f57, %f52, %f56, %f50;
	add.s32 	%r60, %r87, 3;
	max.s32 	%r61, %r60, 0;
	setp.lt.s32 	%p10, %r61, %r33;
	selp.b32 	%r62, %r61, %r6, %p10;
	add.s32 	%r63, %r62, %r11;
	mul.wide.s32 	%rd14, %r63, 3;
	add.s64 	%rd15, %rd2, %rd14;
	ld.global.u8 	%rs10, [%rd15];
	cvt.rn.f32.u16 	%f58, %rs10;
	ld.global.f32 	%f59, [%rd9+12];
	fma.rn.f32 	%f96, %f59, %f58, %f53;
	ld.global.u8 	%rs11, [%rd15+1];
	cvt.rn.f32.u16 	%f60, %rs11;
	fma.rn.f32 	%f97, %f59, %f60, %f55;
	ld.global.u8 	%rs12, [%rd15+2];
	cvt.rn.f32.u16 	%f61, %rs12;
	fma.rn.f32 	%f98, %f59, %f61, %f57;
	add.s32 	%r89, %r89, 4;
	add.s32 	%r88, %r88, 4;
	add.s32 	%r87, %r87, 4;
	add.s32 	%r86, %r86, 4;
	setp.ne.s32 	%p11, %r88, 0;
	@%p11 bra 	$L__BB0_5;
	add.s32 	%r91, %r89, -1;
$L__BB0_7:
	add.s32 	%r65, %r8, 1;
	and.b32  	%r64, %r65, 3;
	setp.eq.s32 	%p12, %r64, 0;
	@%p12 bra 	$L__BB0_12;
	setp.eq.s32 	%p13, %r64, 1;
	@%p13 bra 	$L__BB0_10;
	add.s32 	%r66, %r91, %r40;
	max.s32 	%r67, %r66, 0;
	setp.lt.s32 	%p14, %r67, %r33;
	selp.b32 	%r68, %r67, %r6, %p14;
	add.s32 	%r69, %r68, %r11;
	add.s32 	%r70, %r13, %r91;
	mul.wide.s32 	%rd16, %r69, 3;
	add.s64 	%rd17, %rd2, %rd16;
	ld.global.u8 	%rs13, [%rd17];
	cvt.rn.f32.u16 	%f63, %rs13;
	mul.wide.s32 	%rd18, %r70, 4;
	add.s64 	%rd19, %rd1, %rd18;
	ld.global.f32 	%f64, [%rd19];
	fma.rn.f32 	%f65, %f64, %f63, %f96;
	ld.global.u8 	%rs14, [%rd17+1];
	cvt.rn.f32.u16 	%f66, %rs14;
	fma.rn.f32 	%f67, %f64, %f66, %f97;
	ld.global.u8 	%rs15, [%rd17+2];
	cvt.rn.f32.u16 	%f68, %rs15;
	fma.rn.f32 	%f69, %f64, %f68, %f98;
	add.s32 	%r71, %r66, 1;
	max.s32 	%r72, %r71, 0;
	setp.lt.s32 	%p15, %r72, %r33;
	selp.b32 	%r73, %r72, %r6, %p15;
	add.s32 	%r74, %r73, %r11;
	mul.wide.s32 	%rd20, %r74, 3;
	add.s64 	%rd21, %rd2, %rd20;
	ld.global.u8 	%rs16, [%rd21];
	cvt.rn.f32.u16 	%f70, %rs16;
	ld.global.f32 	%f71, [%rd19+4];
	fma.rn.f32 	%f96, %f71, %f70, %f65;
	ld.global.u8 	%rs17, [%rd21+1];
	cvt.rn.f32.u16 	%f72, %rs17;
	fma.rn.f32 	%f97, %f71, %f72, %f67;
	ld.global.u8 	%rs18, [%rd21+2];
	cvt.rn.f32.u16 	%f73, %rs18;
	fma.rn.f32 	%f98, %f71, %f73, %f69;
	add.s32 	%r91, %r91, 2;
$L__BB0_10:
	and.b32  	%r75, %r8, 1;
	setp.eq.b32 	%p16, %r75, 1;
	@%p16 bra 	$L__BB0_12;
	add.s32 	%r76, %r91, %r40;
	max.s32 	%r77, %r76, 0;
	setp.lt.s32 	%p17, %r77, %r33;
	selp.b32 	%r78, %r77, %r6, %p17;
	add.s32 	%r79, %r78, %r11;
	add.s32 	%r80, %r13, %r91;
	mul.wide.s32 	%rd22, %r79, 3;
	add.s64 	%rd23, %rd2, %rd22;
	ld.global.u8 	%rs19, [%rd23];
	cvt.rn.f32.u16 	%f74, %rs19;
	mul.wide.s32 	%rd24, %r80, 4;
	add.s64 	%rd25, %rd1, %rd24;
	ld.global.f32 	%f75, [%rd25];
	fma.rn.f32 	%f96, %f75, %f74, %f96;
	ld.global.u8 	%rs20, [%rd23+1];
	cvt.rn.f32.u16 	%f76, %rs20;
	fma.rn.f32 	%f97, %f75, %f76, %f97;
	ld.global.u8 	%rs21, [%rd23+2];
	cvt.rn.f32.u16 	%f77, %rs21;
	fma.rn.f32 	%f98, %f75, %f77, %f98;
$L__BB0_12:
	add.s32 	%r85, %r9, 1;
	setp.ne.s32 	%p18, %r9, %r7;
	@%p18 bra 	$L__BB0_3;
$L__BB0_13:
	ld.param.u64 	%rd29, [_Z13blurImgKernelP6uchar3iiPfiS0__param_5];
	cvt.rzi.s32.f32 	%r81, %f96;
	mad.lo.s32 	%r82, %r33, %r1, %r40;
	cvta.to.global.u64 	%rd26, %rd29;
	mul.wide.s32 	%rd27, %r82, 3;
	add.s64 	%rd28, %rd26, %rd27;
	st.global.u8 	[%rd28], %r81;
	cvt.rzi.s32.f32 	%r83, %f97;
	st.global.u8 	[%rd28+1], %r83;
	cvt.rzi.s32.f32 	%r84, %f98;
	st.global.u8 	[%rd28+2], %r84;
$L__BB0_14:
	ret;

}


// ===== COMPILED SASS (sm_100) =====

	.target	sm_100

	.elftype	@"ET_EXEC"


//--------------------- .note.nv.tkinfo           --------------------------
	.section	.note.nv.tkinfo,"",@"SHT_NOTE"
	.sectionflags	@"SHF_NOTE_NV_TKINFO"
	.tkinfo
        /*0018*/ 	.word	0x00000002
        /*0030*/ 	.string	""
        /*0030*/ 	.string	"ptxas"
        /*0030*/ 	.string	"Cuda compilation tools, release 13.0, V13.0.88"
        /*0030*/ 	.string	"Build cuda_13.0.r13.0/compiler.36424714_0"
        /*0030*/ 	.string	"-arch sm_100 -m 64 "



//--------------------- .note.nv.cuinfo           --------------------------
	.section	.note.nv.cuinfo,"",@"SHT_NOTE"
	.sectionflags	@"SHF_NOTE_NV_CUINFO"
        /*0018*/ 	.short	0x0002
        /*001a*/ 	.short	0x0064
        /*001c*/ 	.short	0x0082
	.zero		2


//--------------------- .nv.info                  --------------------------
	.section	.nv.info,"",@"SHT_CUDA_INFO"
	.align	4


	//----- nvinfo : EIATTR_REGCOUNT
	.align		4
        /*0000*/ 	.byte	0x04, 0x2f
        /*0002*/ 	.short	(.L_1 - .L_0)
	.align		4
.L_0:
        /*0004*/ 	.word	index@(_Z13blurImgKernelP6uchar3iiPfiS0_)
        /*0008*/ 	.word	0x00000020


	//----- nvinfo : EIATTR_FRAME_SIZE
	.align		4
.L_1:
        /*000c*/ 	.byte	0x04, 0x11
        /*000e*/ 	.short	(.L_3 - .L_2)
	.align		4
.L_2:
        /*0010*/ 	.word	index@(_Z13blurImgKernelP6uchar3iiPfiS0_)
        /*0014*/ 	.word	0x00000000


	//----- nvinfo : EIATTR_MIN_STACK_SIZE
	.align		4
.L_3:
        /*0018*/ 	.byte	0x04, 0x12
        /*001a*/ 	.short	(.L_5 - .L_4)
	.align		4
.L_4:
        /*001c*/ 	.word	index@(_Z13blurImgKernelP6uchar3iiPfiS0_)
        /*0020*/ 	.word	0x00000000
.L_5:


//--------------------- .nv.compat                --------------------------
	.section	.nv.compat,"",@"SHT_CUDA_COMPAT_INFO"
	.align	4
        /*0000*/ 	.byte	0x02, 0x09, 0x00, 0x00, 0x02, 0x02, 0x01, 0x00, 0x02, 0x05, 0x05, 0x00, 0x03, 0x07, 0x01, 0x01
        /*0010*/ 	.byte	0x02, 0x03, 0x00, 0x00, 0x02, 0x06, 0x01, 0x00, 0x04, 0x0b, 0x08, 0x00, 0x09, 0x00, 0x00, 0x00
        /*0020*/ 	.byte	0x00, 0x00, 0x00, 0x00


//--------------------- .nv.info._Z13blurImgKernelP6uchar3iiPfiS0_ --------------------------
	.section	.nv.info._Z13blurImgKernelP6uchar3iiPfiS0_,"",@"SHT_CUDA_INFO"
	.sectionflags	@""
	.align	4


	//----- nvinfo : EIATTR_CUDA_API_VERSION
	.align		4
        /*0000*/ 	.byte	0x04, 0x37
        /*0002*/ 	.short	(.L_7 - .L_6)
.L_6:
        /*0004*/ 	.word	0x00000082


	//----- nvinfo : EIATTR_KPARAM_INFO
	.align		4
.L_7:
        /*0008*/ 	.byte	0x04, 0x17
        /*000a*/ 	.short	(.L_9 - .L_8)
.L_8:
        /*000c*/ 	.word	0x00000000
        /*0010*/ 	.short	0x0005
        /*0012*/ 	.short	0x0020
        /*0014*/ 	.byte	0x00, 0xf5, 0x21, 0x00


	//----- nvinfo : EIATTR_KPARAM_INFO
	.align		4
.L_9:
        /*0018*/ 	.byte	0x04, 0x17
        /*001a*/ 	.short	(.L_11 - .L_10)
.L_10:
        /*001c*/ 	.word	0x00000000
        /*0020*/ 	.short	0x0004
        /*0022*/ 	.short	0x0018
        /*0024*/ 	.byte	0x00, 0xf0, 0x11, 0x00


	//----- nvinfo : EIATTR_KPARAM_INFO
	.align		4
.L_11:
        /*0028*/ 	.byte	0x04, 0x17
        /*002a*/ 	.short	(.L_13 - .L_12)
.L_12:
        /*002c*/ 	.word	0x00000000
        /*0030*/ 	.short	0x0003
        /*0032*/ 	.short	0x0010
        /*0034*/ 	.byte	0x00, 0xf5, 0x21, 0x00


	//----- nvinfo : EIATTR_KPARAM_INFO
	.align		4
.L_13:
        /*0038*/ 	.byte	0x04, 0x17
        /*003a*/ 	.short	(.L_15 - .L_14)
.L_14:
        /*003c*/ 	.word	0x00000000
        /*0040*/ 	.short	0x0002
        /*0042*/ 	.short	0x000c
        /*0044*/ 	.byte	0x00, 0xf0, 0x11, 0x00


	//----- nvinfo : EIATTR_KPARAM_INFO
	.align		4
.L_15:
        /*0048*/ 	.byte	0x04, 0x17
        /*004a*/ 	.short	(.L_17 - .L_16)
.L_16:
        /*004c*/ 	.word	0x00000000
        /*0050*/ 	.short	0x0001
        /*0052*/ 	.short	0x0008
        /*0054*/ 	.byte	0x00, 0xf0, 0x11, 0x00


	//----- nvinfo : EIATTR_KPARAM_INFO
	.align		4
.L_17:
        /*0058*/ 	.byte	0x04, 0x17
        /*005a*/ 	.short	(.L_19 - .L_18)
.L_18:
        /*005c*/ 	.word	0x00000000
        /*0060*/ 	.short	0x0000
        /*0062*/ 	.short	0x0000
        /*0064*/ 	.byte	0x00, 0xf5, 0x21, 0x00


	//----- nvinfo : EIATTR_SPARSE_MMA_MASK
	.align		4
.L_19:
        /*0068*/ 	.byte	0x03, 0x50
        /*006a*/ 	.short	0x0000


	//----- nvinfo : EIATTR_MAXREG_COUNT
	.align		4
        /*006c*/ 	.byte	0x03, 0x1b
        /*006e*/ 	.short	0x00ff


	//----- nvinfo : EIATTR_MERCURY_ISA_VERSION
	.align		4
        /*0070*/ 	.byte	0x03, 0x5f
        /*0072*/ 	.short	0x0101


	//----- nvinfo : EIATTR_VRC_CTA_INIT_COUNT
	.align		4
        /*0074*/ 	.byte	0x02, 0x4a
	.zero		1
	.zero		1


	//----- nvinfo : EIATTR_EXIT_INSTR_OFFSETS
	.align		4
        /*0078*/ 	.byte	0x04, 0x1c
        /*007a*/ 	.short	(.L_21 - .L_20)


	//   ....[0]....
.L_20:
        /*007c*/ 	.word	0x000000c0


	//   ....[1]....
        /*0080*/ 	.word	0x00000c30


	//----- nvinfo : EIATTR_CBANK_PARAM_SIZE
	.align		4
.L_21:
        /*0084*/ 	.byte	0x03, 0x19
        /*0086*/ 	.short	0x0028


	//----- nvinfo : EIATTR_PARAM_CBANK
	.align		4
        /*0088*/ 	.byte	0x04, 0x0a
        /*008a*/ 	.short	(.L_23 - .L_22)
	.align		4
.L_22:
        /*008c*/ 	.word	index@(.nv.constant0._Z13blurImgKernelP6uchar3iiPfiS0_)
        /*0090*/ 	.short	0x0380
        /*0092*/ 	.short	0x0028


	//----- nvinfo : EIATTR_SW_WAR
	.align		4
.L_23:
        /*0094*/ 	.byte	0x04, 0x36
        /*0096*/ 	.short	(.L_25 - .L_24)
.L_24:
        /*0098*/ 	.word	0x00000008
.L_25:


//--------------------- .nv.callgraph             --------------------------
	.section	.nv.callgraph,"",@"SHT_CUDA_CALLGRAPH"
	.align	4
	.sectionentsize	8
	.align		4
        /*0000*/ 	.word	0x00000000
	.align		4
        /*0004*/ 	.word	0xffffffff
	.align		4
        /*0008*/ 	.word	0x00000000
	.align		4
        /*000c*/ 	.word	0xfffffffe
	.align		4
        /*0010*/ 	.word	0x00000000
	.align		4
        /*0014*/ 	.word	0xfffffffd
	.align		4
        /*0018*/ 	.word	0x00000000
	.align		4
        /*001c*/ 	.word	0xfffffffc


//--------------------- .text._Z13blurImgKernelP6uchar3iiPfiS0_ --------------------------
	.section	.text._Z13blurImgKernelP6uchar3iiPfiS0_,"ax",@progbits
	.align	128
        .global         _Z13blurImgKernelP6uchar3iiPfiS0_
        .type           _Z13blurImgKernelP6uchar3iiPfiS0_,@function
        .size           _Z13blurImgKernelP6uchar3iiPfiS0_,(.L_x_7 - _Z13blurImgKernelP6uchar3iiPfiS0_)
        .other          _Z13blurImgKernelP6uchar3iiPfiS0_,@"STO_CUDA_ENTRY STV_DEFAULT"
_Z13blurImgKernelP6uchar3iiPfiS0_:
.text._Z13blurImgKernelP6uchar3iiPfiS0_:
[----:B------:R-:W-:Y:S01]  /*0000*/  LDC R1, c[0x0][0x37c] ;  /* 0x0000df00ff017b82 */ /* 0x000fe20000000800 */
[----:B------:R-:W0:Y:S07]  /*0010*/  S2R R0, SR_TID.Y ;  /* 0x0000000000007919 */ /* 0x000e2e0000002200 */
[----:B------:R-:W1:Y:S01]  /*0020*/  LDC R2, c[0x0][0x360] ;  /* 0x0000d800ff027b82 */ /* 0x000e620000000800 */
[----:B------:R-:W2:Y:S01]  /*0030*/  LDCU.64 UR8, c[0x0][0x388] ;  /* 0x00007100ff0877ac */ /* 0x000ea20008000a00 */
[----:B------:R-:W1:Y:S06]  /*0040*/  S2R R11, SR_TID.X ;  /* 0x00000000000b7919 */ /* 0x000e6c0000002100 */
[----:B------:R-:W0:Y:S08]  /*0050*/  S2UR UR5, SR_CTAID.Y ;  /* 0x00000000000579c3 */ /* 0x000e300000002600 */
[----:B------:R-:W0:Y:S08]  /*0060*/  LDC R3, c[0x0][0x364] ;  /* 0x0000d900ff037b82 */ /* 0x000e300000000800 */
[----:B------:R-:W1:Y:S01]  /*0070*/  S2UR UR4, SR_CTAID.X ;  /* 0x00000000000479c3 */ /* 0x000e620000002500 */
[----:B0-----:R-:W-:-:S05]  /*0080*/  IMAD R0, R3, UR5, R0 ;  /* 0x0000000503007c24 */ /* 0x001fca000f8e0200 */
[----:B--2---:R-:W-:Y:S01]  /*0090*/  ISETP.GE.AND P0, PT, R0, UR8, PT ;  /* 0x0000000800007c0c */ /* 0x004fe2000bf06270 */
[----:B-1----:R-:W-:-:S05]  /*00a0*/  IMAD R11, R2, UR4, R11 ;  /* 0x00000004020b7c24 */ /* 0x002fca000f8e020b */
[----:B------:R-:W-:-:S13]  /*00b0*/  ISETP.GE.OR P0, PT, R11, UR9, P0 ;  /* 0x000000090b007c0c */ /* 0x000fda0008706670 */
[----:B------:R-:W-:Y:S05]  /*00c0*/  @P0 EXIT ;  /* 0x000000000000094d */ /* 0x000fea0003800000 */
[----:B------:R-:W0:Y:S01]  /*00d0*/  LDC R13, c[0x0][0x398] ;  /* 0x0000e600ff0d7b82 */ /* 0x000e220000000800 */
[----:B------:R-:W1:Y:S01]  /*00e0*/  LDCU.64 UR6, c[0x0][0x358] ;  /* 0x00006b00ff0677ac */ /* 0x000e620008000a00 */
[----:B------:R-:W-:Y:S01]  /*00f0*/  IMAD.MOV.U32 R22, RZ, RZ, RZ ;  /* 0x000000ffff167224 */ /* 0x000fe200078e00ff */
[----:B------:R-:W-:Y:S02]  /*0100*/  CS2R R20, SRZ ;  /* 0x0000000000147805 */ /* 0x000fe4000001ff00 */
[C---:B0-----:R-:W-:Y:S02]  /*0110*/  ISETP.GE.AND P0, PT, R13.reuse, -0x1, PT ;  /* 0xffffffff0d00780c */ /* 0x041fe40003f06270 */
[----:B------:R-:W-:-:S11]  /*0120*/  LEA.HI R13, R13, R13, RZ, 0x1 ;  /* 0x0000000d0d0d7211 */ /* 0x000fd600078f08ff */
[----:B-1----:R-:W-:Y:S05]  /*0130*/  @!P0 BRA `(.L_x_0) ;  /* 0x0000000800948947 */ /* 0x002fea0003800000 */
[----:B------:R-:W-:Y:S02]  /*0140*/  SHF.R.S32.HI R13, RZ, 0x1, R13 ;  /* 0x00000001ff0d7819 */ /* 0x000fe4000001140d */
[----:B------:R-:W-:Y:S01]  /*0150*/  CS2R R20, SRZ ;  /* 0x0000000000147805 */ /* 0x000fe2000001ff00 */
[----:B------:R-:W-:Y:S01]  /*0160*/  IMAD.MOV.U32 R22, RZ, RZ, RZ ;  /* 0x000000ffff167224 */ /* 0x000fe200078e00ff */
[----:B------:R-:W-:Y:S01]  /*0170*/  UIADD3 UR4, UPT, UPT, UR9, -0x1, URZ ;  /* 0xffffffff09047890 */ /* 0x000fe2000fffe0ff */
[----:B------:R-:W-:Y:S01]  /*0180*/  IABS R2, R13 ;  /* 0x0000000d00027213 */ /* 0x000fe20000000000 */
[----:B------:R-:W-:Y:S01]  /*0190*/  IMAD.MOV R12, RZ, RZ, -R13 ;  /* 0x000000ffff0c7224 */ /* 0x000fe200078e0a0d */
[----:B------:R-:W-:-:S03]  /*01a0*/  UIADD3 UR5, UPT, UPT, UR8, -0x1, URZ ;  /* 0xffffffff08057890 */ /* 0x000fc6000fffe0ff */
[----:B------:R-:W-:Y:S02]  /*01b0*/  IMAD.MOV.U32 R14, RZ, RZ, R12 ;  /* 0x000000ffff0e7224 */ /* 0x000fe400078e000c */
[----:B------:R-:W-:-:S07]  /*01c0*/  IMAD.IADD R15, R13, 0x1, R2 ;  /* 0x000000010d0f7824 */ /* 0x000fce00078e0202 */
.L_x_5:
[----:B------:R-:W0:Y:S01]  /*01d0*/  LDCU UR10, c[0x0][0x38c] ;  /* 0x00007180ff0a77ac */ /* 0x000e220008000800 */
[----:B------:R-:W-:Y:S01]  /*01e0*/  ISETP.GE.U32.AND P2, PT, R15, 0x3, PT ;  /* 0x000000030f00780c */ /* 0x000fe20003f46070 */
[----:B------:R-:W-:Y:S01]  /*01f0*/  IMAD.IADD R2, R13, 0x1, R14 ;  /* 0x000000010d027824 */ /* 0x000fe200078e020e */
[----:B------:R-:W-:Y:S01]  /*0200*/  VIADDMNMX R16, R14, R11, RZ, !PT ;  /* 0x0000000b0e107246 */ /* 0x000fe200078001ff */
[----:B------:R-:W1:Y:S01]  /*0210*/  LDCU UR11, c[0x0][0x398] ;  /* 0x00007300ff0b77ac */ /* 0x000e620008000800 */
[----:B------:R-:W-:Y:S01]  /*0220*/  IABS R3, R13 ;  /* 0x0000000d00037213 */ /* 0x000fe20000000000 */
[----:B------:R-:W-:-:S03]  /*0230*/  IMAD.MOV.U32 R10, RZ, RZ, R12 ;  /* 0x000000ffff0a7224 */ /* 0x000fc600078e000c */
[C---:B------:R-:W-:Y:S01]  /*0240*/  ISETP.NE.AND P0, PT, R14.reuse, R3, PT ;  /* 0x000000030e00720c */ /* 0x040fe20003f05270 */
[----:B------:R-:W-:Y:S01]  /*0250*/  VIADD R14, R14, 0x1 ;  /* 0x000000010e0e7836 */ /* 0x000fe20000000000 */
[----:B0-----:R-:W-:Y:S01]  /*0260*/  ISETP.GE.AND P1, PT, R16, UR10, PT ;  /* 0x0000000a10007c0c */ /* 0x001fe2000bf26270 */
[----:B-1----:R-:W-:-:S03]  /*0270*/  IMAD R19, R2, UR11, RZ ;  /* 0x0000000b02137c24 */ /* 0x002fc6000f8e02ff */
[----:B------:R-:W-:Y:S01]  /*0280*/  SEL R16, R16, UR4, !P1 ;  /* 0x0000000410107c07 */ /* 0x000fe2000c800000 */
[----:B------:R-:W-:Y:S01]  /*0290*/  IMAD.IADD R17, R13, 0x1, R19 ;  /* 0x000000010d117824 */ /* 0x000fe200078e0213 */
[----:B------:R-:W-:Y:S07]  /*02a0*/  @!P2 BRA `(.L_x_1) ;  /* 0x000000040030a947 */ /* 0x000fee0003800000 */
[----:B------:R-:W-:Y:S01]  /*02b0*/  VIADD R2, R15, 0x1 ;  /* 0x000000010f027836 */ /* 0x000fe20000000000 */
[----:B------:R-:W-:Y:S01]  /*02c0*/  IADD3 R10, PT, PT, -R13, 0x1, RZ ;  /* 0x000000010d0a7810 */ /* 0x000fe20007ffe1ff */
[----:B------:R-:W-:Y:S01]  /*02d0*/  IMAD.IADD R23, R0, 0x1, -R13 ;  /* 0x0000000100177824 */ /* 0x000fe200078e0a0d */
[----:B------:R-:W0:Y:S02]  /*02e0*/  LDCU UR10, c[0x0][0x388] ;  /* 0x00007100ff0a77ac */ /* 0x000e240008000800 */
[----:B------:R-:W-:-:S04]  /*02f0*/  LOP3.LUT R2, R2, 0xfffffffc, RZ, 0xc0, !PT ;  /* 0xfffffffc02027812 */ /* 0x000fc800078ec0ff */
[----:B------:R-:W-:-:S07]  /*0300*/  IADD3 R18, PT, PT, -R2, RZ, RZ ;  /* 0x000000ff02127210 */ /* 0x000fce0007ffe1ff */
.L_x_2:
[----:B------:R-:W1:Y:S01]  /*0310*/  LDC.64 R2, c[0x0][0x380] ;  /* 0x0000e000ff027b82 */ /* 0x000e620000000a00 */
[----:B------:R-:W-:-:S04]  /*0320*/  VIMNMX R6, PT, PT, RZ, R23, !PT ;  /* 0x00000017ff067248 */ /* 0x000fc80007fe0100 */
[----:B0-----:R-:W-:-:S03]  /*0330*/  ISETP.GE.AND P1, PT, R6, UR10, PT ;  /* 0x0000000a06007c0c */ /* 0x001fc6000bf26270 */
[----:B------:R-:W0:Y:S01]  /*0340*/  LDC.64 R4, c[0x0][0x390] ;  /* 0x0000e400ff047b82 */ /* 0x000e220000000a00 */
[----:B------:R-:W-:-:S05]  /*0350*/  SEL R7, R6, UR5, !P1 ;  /* 0x0000000506077c07 */ /* 0x000fca000c800000 */
[----:B------:R-:W-:-:S04]  /*0360*/  IMAD R7, R16, UR10, R7 ;  /* 0x0000000a10077c24 */ /* 0x000fc8000f8e0207 */
[----:B-1----:R-:W-:-:S05]  /*0370*/  IMAD.WIDE R6, R7, 0x3, R2 ;  /* 0x0000000307067825 */ /* 0x002fca00078e0202 */
[----:B------:R-:W2:Y:S01]  /*0380*/  LDG.E.U8 R25, desc[UR6][R6.64] ;  /* 0x0000000606197981 */ /* 0x000ea2000c1e1100 */
[----:B0-----:R-:W-:-:S03]  /*0390*/  IMAD.WIDE R4, R19, 0x4, R4 ;  /* 0x0000000413047825 */ /* 0x001fc600078e0204 */
[----:B------:R-:W3:Y:S04]  /*03a0*/  LDG.E.U8 R27, desc[UR6][R6.64+0x1] ;  /* 0x00000106061b7981 */ /* 0x000ee8000c1e1100 */
[----:B------:R-:W4:Y:S01]  /*03b0*/  LDG.E R24, desc[UR6][R4.64] ;  /* 0x0000000604187981 */ /* 0x000f22000c1e1900 */
[----:B------:R-:W-:-:S03]  /*03c0*/  VIADDMNMX R8, R23, 0x1, RZ, !PT ;  /* 0x0000000117087846 */ /* 0x000fc600078001ff */
[----:B------:R-:W5:Y:S01]  /*03d0*/  LDG.E.U8 R28, desc[UR6][R6.64+0x2] ;  /* 0x00000206061c7981 */ /* 0x000f62000c1e1100 */
[----:B------:R-:W-:-:S04]  /*03e0*/  ISETP.GE.AND P1, PT, R8, UR10, PT ;  /* 0x0000000a08007c0c */ /* 0x000fc8000bf26270 */
[----:B------:R-:W-:-:S05]  /*03f0*/  SEL R9, R8, UR5, !P1 ;  /* 0x0000000508097c07 */ /* 0x000fca000c800000 */
[----:B------:R-:W-:-:S04]  /*0400*/  IMAD R9, R16, UR10, R9 ;  /* 0x0000000a10097c24 */ /* 0x000fc8000f8e0209 */
[----:B------:R-:W-:-:S05]  /*0410*/  IMAD.WIDE R8, R9, 0x3, R2 ;  /* 0x0000000309087825 */ /* 0x000fca00078e0202 */
[----:B------:R-:W5:Y:S01]  /*0420*/  LDG.E.U8 R26, desc[UR6][R8.64] ;  /* 0x00000006081a7981 */ /* 0x000f62000c1e1100 */
[----:B--2---:R-:W-:Y:S02]  /*0430*/  I2FP.F32.U32 R25, R25 ;  /* 0x0000001900197245 */ /* 0x004fe40000201000 */
[----:B---3--:R-:W-:-:S03]  /*0440*/  I2FP.F32.U32 R27, R27 ;  /* 0x0000001b001b7245 */ /* 0x008fc60000201000 */
[----:B----4-:R-:W-:Y:S02]  /*0450*/  FFMA R25, R25, R24, R22 ;  /* 0x0000001819197223 */ /* 0x010fe40000000016 */
[----:B------:R-:W-:Y:S01]  /*0460*/  FFMA R21, R24, R27, R21 ;  /* 0x0000001b18157223 */ /* 0x000fe20000000015 */
[----:B------:R-:W2:Y:S04]  /*0470*/  LDG.E R22, desc[UR6][R4.64+0x4] ;  /* 0x0000040604167981 */ /* 0x000ea8000c1e1900 */
[----:B------:R-:W3:Y:S01]  /*0480*/  LDG.E.U8 R27, desc[UR6][R8.64+0x1] ;  /* 0x00000106081b7981 */ /* 0x000ee2000c1e1100 */
[----:B-----5:R-:W-:Y:S02]  /*0490*/  I2FP.F32.U32 R29, R28 ;  /* 0x0000001c001d7245 */ /* 0x020fe40000201000 */
[----:B------:R-:W-:-:S03]  /*04a0*/  VIADDMNMX R6, R23, 0x2, RZ, !PT ;  /* 0x0000000217067846 */ /* 0x000fc600078001ff */
[----:B------:R-:W-:Y:S01]  /*04b0*/  FFMA R29, R24, R29, R20 ;  /* 0x0000001d181d7223 */ /* 0x000fe20000000014 */
[C---:B------:R-:W-:Y:S01]  /*04c0*/  ISETP.GE.AND P1, PT, R6.reuse, UR10, PT ;  /* 0x0000000a06007c0c */ /* 0x040fe2000bf26270 */
[----:B------:R0:W4:Y:S03]  /*04d0*/  LDG.E.U8 R20, desc[UR6][R8.64+0x2] ;  /* 0x0000020608147981 */ /* 0x000126000c1e1100 */
[----:B------:R-:W-:Y:S02]  /*04e0*/  SEL R7, R6, UR5, !P1 ;  /* 0x0000000506077c07 */ /* 0x000fe4000c800000 */
[----:B0-----:R-:W-:-:S04]  /*04f0*/  VIADDMNMX R8, R23, 0x3, RZ, !PT ;  /* 0x0000000317087846 */ /* 0x001fc800078001ff */
[----:B------:R-:W-:Y:S01]  /*0500*/  ISETP.GE.AND P1, PT, R8, UR10, PT ;  /* 0x0000000a08007c0c */ /* 0x000fe2000bf26270 */
[----:B------:R-:W-:-:S03]  /*0510*/  IMAD R7, R16, UR10, R7 ;  /* 0x0000000a10077c24 */ /* 0x000fc6000f8e0207 */
[----:B------:R-:W-:Y:S01]  /*0520*/  SEL R9, R8, UR5, !P1 ;  /* 0x0000000508097c07 */ /* 0x000fe2000c800000 */
[----:B------:R-:W-:Y:S01]  /*0530*/  IMAD.WIDE R6, R7, 0x3, R2 ;  /* 0x0000000307067825 */ /* 0x000fe200078e0202 */
[----:B------:R-:W-:Y:S01]  /*0540*/  I2FP.F32.U32 R26, R26 ;  /* 0x0000001a001a7245 */ /* 0x000fe20000201000 */
[----:B------:R-:W5:Y:S02]  /*0550*/  LDG.E R8, desc[UR6][R4.64+0xc] ;  /* 0x00000c0604087981 */ /* 0x000f64000c1e1900 */
[----:B------:R-:W-:Y:S02]  /*0560*/  IMAD R9, R16, UR10, R9 ;  /* 0x0000000a10097c24 */ /* 0x000fe4000f8e0209 */
[----:B------:R-:W5:Y:S02]  /*0570*/  LDG.E.U8 R24, desc[UR6][R6.64] ;  /* 0x0000000606187981 */ /* 0x000f64000c1e1100 */
[----:B------:R-:W-:Y:S02]  /*0580*/  IMAD.WIDE R2, R9, 0x3, R2 ;  /* 0x0000000309027825 */ /* 0x000fe400078e0202 */
[----:B------:R-:W5:Y:S04]  /*0590*/  LDG.E.U8 R28, desc[UR6][R6.64+0x2] ;  /* 0x00000206061c7981 */ /* 0x000f68000c1e1100 */
[----:B------:R-:W5:Y:S01]  /*05a0*/  LDG.E R9, desc[UR6][R4.64+0x8] ;  /* 0x0000080604097981 */ /* 0x000f62000c1e1900 */
[----:B--2---:R-:W-:-:S03]  /*05b0*/  FFMA R25, R26, R22, R25 ;  /* 0x000000161a197223 */ /* 0x004fc60000000019 */
[----:B------:R-:W2:Y:S01]  /*05c0*/  LDG.E.U8 R26, desc[UR6][R6.64+0x1] ;  /* 0x00000106061a7981 */ /* 0x000ea2000c1e1100 */
[----:B---3--:R-:W-:-:S05]  /*05d0*/  I2FP.F32.U32 R27, R27 ;  /* 0x0000001b001b7245 */ /* 0x008fca0000201000 */
[----:B------:R-:W-:Y:S02]  /*05e0*/  FFMA R21, R22, R27, R21 ;  /* 0x0000001b16157223 */ /* 0x000fe40000000015 */
[----:B------:R-:W3:Y:S04]  /*05f0*/  LDG.E.U8 R27, desc[UR6][R2.64] ;  /* 0x00000006021b7981 */ /* 0x000ee8000c1e1100 */
[----:B------:R-:W3:Y:S04]  /*0600*/  LDG.E.U8 R6, desc[UR6][R2.64+0x1] ;  /* 0x0000010602067981 */ /* 0x000ee8000c1e1100 */
[----:B------:R-:W3:Y:S01]  /*0610*/  LDG.E.U8 R7, desc[UR6][R2.64+0x2] ;  /* 0x0000020602077981 */ /* 0x000ee2000c1e1100 */
[----:B------:R-:W-:Y:S01]  /*0620*/  VIADD R18, R18, 0x4 ;  /* 0x0000000412127836 */ /* 0x000fe20000000000 */
[----:B----4-:R-:W-:-:S04]  /*0630*/  I2FP.F32.U32 R20, R20 ;  /* 0x0000001400147245 */ /* 0x010fc80000201000 */
[----:B------:R-:W-:Y:S01]  /*0640*/  ISETP.NE.AND P1, PT, R18, RZ, PT ;  /* 0x000000ff1200720c */ /* 0x000fe20003f25270 */
[----:B------:R-:W-:Y:S01]  /*0650*/  FFMA R20, R22, R20, R29 ;  /* 0x0000001416147223 */ /* 0x000fe2000000001d */
[----:B------:R-:W-:Y:S01]  /*0660*/  VIADD R10, R10, 0x4 ;  /* 0x000000040a0a7836 */ /* 0x000fe20000000000 */
[----:B-----5:R-:W-:Y:S02]  /*0670*/  I2FP.F32.U32 R24, R24 ;  /* 0x0000001800187245 */ /* 0x020fe40000201000 */
[----:B------:R-:W-:-:S03]  /*0680*/  I2FP.F32.U32 R28, R28 ;  /* 0x0000001c001c7245 */ /* 0x000fc60000201000 */
[----:B------:R-:W-:Y:S01]  /*0690*/  FFMA R25, R24, R9, R25 ;  /* 0x0000000918197223 */ /* 0x000fe20000000019 */
[----:B------:R-:W-:Y:S02]  /*06a0*/  VIADD R23, R23, 0x4 ;  /* 0x0000000417177836 */ /* 0x000fe40000000000 */
[----:B------:R-:W-:Y:S01]  /*06b0*/  VIADD R19, R19, 0x4 ;  /* 0x0000000413137836 */ /* 0x000fe20000000000 */
[----:B--2---:R-:W-:-:S05]  /*06c0*/  I2FP.F32.U32 R26, R26 ;  /* 0x0000001a001a7245 */ /* 0x004fca0000201000 */
[C---:B------:R-:W-:Y:S01]  /*06d0*/  FFMA R21, R9.reuse, R26, R21 ;  /* 0x0000001a09157223 */ /* 0x040fe20000000015 */
[----:B------:R-:W-:Y:S01]  /*06e0*/  FFMA R9, R9, R28, R20 ;  /* 0x0000001c09097223 */ /* 0x000fe20000000014 */
[----:B---3--:R-:W-:Y:S02]  /*06f0*/  I2FP.F32.U32 R22, R27 ;  /* 0x0000001b00167245 */ /* 0x008fe40000201000 */
[----:B------:R-:W-:Y:S02]  /*0700*/  I2FP.F32.U32 R6, R6 ;  /* 0x0000000600067245 */ /* 0x000fe40000201000 */
[----:B------:R-:W-:Y:S01]  /*0710*/  I2FP.F32.U32 R2, R7 ;  /* 0x0000000700027245 */ /* 0x000fe20000201000 */
[----:B------:R-:W-:Y:S02]  /*0720*/  FFMA R22, R22, R8, R25 ;  /* 0x0000000816167223 */ /* 0x000fe40000000019 */
[C---:B------:R-:W-:Y:S02]  /*0730*/  FFMA R21, R8.reuse, R6, R21 ;  /* 0x0000000608157223 */ /* 0x040fe40000000015 */
[----:B------:R-:W-:Y:S01]  /*0740*/  FFMA R20, R8, R2, R9 ;  /* 0x0000000208147223 */ /* 0x000fe20000000009 */
[----:B------:R-:W-:Y:S06]  /*0750*/  @P1 BRA `(.L_x_2) ;  /* 0xfffffff800ec1947 */ /* 0x000fec000383ffff */
[----:B------:R-:W-:-:S07]  /*0760*/  VIADD R10, R10, 0xffffffff ;  /* 0xffffffff0a0a7836 */ /* 0x000fce0000000000 */
.L_x_1:
[----:B------:R-:W-:-:S04]  /*0770*/  IADD3 R2, PT, PT, R15, 0x1, RZ ;  /* 0x000000010f027810 */ /* 0x000fc80007ffe0ff */
[----:B------:R-:W-:-:S13]  /*0780*/  LOP3.LUT P1, R2, R2, 0x3, RZ, 0xc0, !PT ;  /* 0x0000000302027812 */ /* 0x000fda000782c0ff */
[----:B------:R-:W-:Y:S05]  /*0790*/  @!P1 BRA `(.L_x_3) ;  /* 0x0000000000f89947 */ /* 0x000fea0003800000 */
[----:B------:R-:W-:Y:S02]  /*07a0*/  ISETP.NE.AND P2, PT, R2, 0x1, PT ;  /* 0x000000010200780c */ /* 0x000fe40003f45270 */
[----:B------:R-:W-:-:S04]  /*07b0*/  LOP3.LUT R3, R15, 0x1, RZ, 0xc0, !PT ;  /* 0x000000010f037812 */ /* 0x000fc800078ec0ff */
[----:B------:R-:W-:-:S07]  /*07c0*/  ISETP.NE.U32.AND P1, PT, R3, 0x1, PT ;  /* 0x000000010300780c */ /* 0x000fce0003f25070 */
[----:B------:R-:W-:Y:S06]  /*07d0*/  @!P2 BRA `(.L_x_4) ;  /* 0x000000000094a947 */ /* 0x000fec0003800000 */
[----:B------:R-:W0:Y:S01]  /*07e0*/  LDCU UR10, c[0x0][0x388] ;  /* 0x00007100ff0a77ac */ /* 0x000e220008000800 */
[----:B------:R-:W1:Y:S01]  /*07f0*/  LDC.64 R6, c[0x0][0x390] ;  /* 0x0000e400ff067b82 */ /* 0x000e620000000a00 */
[--C-:B------:R-:W-:Y:S02]  /*0800*/  IMAD.IADD R4, R0, 0x1, R10.reuse ;  /* 0x0000000100047824 */ /* 0x100fe400078e020a */
[----:B------:R-:W-:-:S03]  /*0810*/  IMAD.IADD R9, R17, 0x1, R10 ;  /* 0x0000000111097824 */ /* 0x000fc600078e020a */
[----:B------:R-:W-:Y:S02]  /*0820*/  VIMNMX R5, PT, PT, RZ, R4, !PT ;  /* 0x00000004ff057248 */ /* 0x000fe40007fe0100 */
[----:B------:R-:W2:Y:S01]  /*0830*/  LDC.64 R2, c[0x0][0x380] ;  /* 0x0000e000ff027b82 */ /* 0x000ea20000000a00 */
[----:B------:R-:W-:Y:S02]  /*0840*/  VIADDMNMX R4, R4, 0x1, RZ, !PT ;  /* 0x0000000104047846 */ /* 0x000fe400078001ff */
[----:B0-----:R-:W-:-:S04]  /*0850*/  ISETP.GE.AND P2, PT, R5, UR10, PT ;  /* 0x0000000a05007c0c */ /* 0x001fc8000bf46270 */
[----:B------:R-:W-:Y:S02]  /*0860*/  SEL R5, R5, UR5, !P2 ;  /* 0x0000000505057c07 */ /* 0x000fe4000d000000 */
[----:B------:R-:W-:Y:S01]  /*0870*/  ISETP.GE.AND P2, PT, R4, UR10, PT ;  /* 0x0000000a04007c0c */ /* 0x000fe2000bf46270 */
[----:B-1----:R-:W-:-:S03]  /*0880*/  IMAD.WIDE R6, R9, 0x4, R6 ;  /* 0x0000000409067825 */ /* 0x002fc600078e0206 */
[----:B------:R-:W-:Y:S01]  /*0890*/  SEL R19, R4, UR5, !P2 ;  /* 0x0000000504137c07 */ /* 0x000fe2000d000000 */
[----:B------:R-:W-:Y:S01]  /*08a0*/  IMAD R5, R16, UR10, R5 ;  /* 0x0000000a10057c24 */ /* 0x000fe2000f8e0205 */
[----:B------:R-:W3:Y:S03]  /*08b0*/  LDG.E R25, desc[UR6][R6.64+0x4] ;  /* 0x0000040606197981 */ /* 0x000ee6000c1e1900 */
[----:B--2---:R-:W-:-:S04]  /*08c0*/  IMAD.WIDE R4, R5, 0x3, R2 ;  /* 0x0000000305047825 */ /* 0x004fc800078e0202 */
[----:B------:R-:W-:Y:S01]  /*08d0*/  IMAD R9, R16, UR10, R19 ;  /* 0x0000000a10097c24 */ /* 0x000fe2000f8e0213 */
[----:B------:R-:W2:Y:S03]  /*08e0*/  LDG.E.U8 R18, desc[UR6][R4.64+0x1] ;  /* 0x0000010604127981 */ /* 0x000ea6000c1e1100 */
[----:B------:R-:W-:Y:S01]  /*08f0*/  IMAD.WIDE R2, R9, 0x3, R2 ;  /* 0x0000000309027825 */ /* 0x000fe200078e0202 */
[----:B------:R-:W4:Y:S04]  /*0900*/  LDG.E.U8 R19, desc[UR6][R4.64] ;  /* 0x0000000604137981 */ /* 0x000f28000c1e1100 */
[----:B------:R-:W5:Y:S04]  /*0910*/  LDG.E.U8 R23, desc[UR6][R4.64+0x2] ;  /* 0x0000020604177981 */ /* 0x000f68000c1e1100 */
[----:B------:R-:W3:Y:S04]  /*0920*/  LDG.E.U8 R24, desc[UR6][R2.64] ;  /* 0x0000000602187981 */ /* 0x000ee8000c1e1100 */
[----:B------:R-:W3:Y:S04]  /*0930*/  LDG.E.U8 R8, desc[UR6][R2.64+0x1] ;  /* 0x0000010602087981 */ /* 0x000ee8000c1e1100 */
[----:B------:R-:W3:Y:S04]  /*0940*/  LDG.E.U8 R26, desc[UR6][R2.64+0x2] ;  /* 0x00000206021a7981 */ /* 0x000ee8000c1e1100 */
[----:B------:R-:W3:Y:S01]  /*0950*/  LDG.E R9, desc[UR6][R6.64] ;  /* 0x0000000606097981 */ /* 0x000ee2000c1e1900 */
[----:B------:R-:W-:Y:S01]  /*0960*/  VIADD R10, R10, 0x2 ;  /* 0x000000020a0a7836 */ /* 0x000fe20000000000 */
[----:B--2---:R-:W-:-:S02]  /*0970*/  I2FP.F32.U32 R18, R18 ;  /* 0x0000001200127245 */ /* 0x004fc40000201000 */
[----:B----4-:R-:W-:Y:S02]  /*0980*/  I2FP.F32.U32 R19, R19 ;  /* 0x0000001300137245 */ /* 0x010fe40000201000 */
[----:B-----5:R-:W-:Y:S02]  /*0990*/  I2FP.F32.U32 R23, R23 ;  /* 0x0000001700177245 */ /* 0x020fe40000201000 */
[----:B---3--:R-:W-:Y:S02]  /*09a0*/  I2FP.F32.U32 R24, R24 ;  /* 0x0000001800187245 */ /* 0x008fe40000201000 */
[----:B------:R-:W-:Y:S02]  /*09b0*/  I2FP.F32.U32 R8, R8 ;  /* 0x0000000800087245 */ /* 0x000fe40000201000 */
[----:B------:R-:W-:Y:S01]  /*09c0*/  I2FP.F32.U32 R5, R26 ;  /* 0x0000001a00057245 */ /* 0x000fe20000201000 */
[----:B------:R-:W-:Y:S01]  /*09d0*/  FFMA R19, R19, R9, R22 ;  /* 0x0000000913137223 */ /* 0x000fe20000000016 */
[C---:B------:R-:W-:Y:S01]  /*09e0*/  FFMA R18, R9.reuse, R18, R21 ;  /* 0x0000001209127223 */ /* 0x040fe20000000015 */
[----:B------:R-:W-:-:S02]  /*09f0*/  FFMA R20, R9, R23, R20 ;  /* 0x0000001709147223 */ /* 0x000fc40000000014 */
[----:B------:R-:W-:Y:S01]  /*0a00*/  FFMA R22, R24, R25, R19 ;  /* 0x0000001918167223 */ /* 0x000fe20000000013 */
[C---:B------:R-:W-:Y:S01]  /*0a10*/  FFMA R21, R25.reuse, R8, R18 ;  /* 0x0000000819157223 */ /* 0x040fe20000000012 */
[----:B------:R-:W-:-:S07]  /*0a20*/  FFMA R20, R25, R5, R20 ;  /* 0x0000000519147223 */ /* 0x000fce0000000014 */
.L_x_4:
[----:B------:R-:W-:Y:S05]  /*0a30*/  @!P1 BRA `(.L_x_3) ;  /* 0x0000000000509947 */ /* 0x000fea0003800000 */
[----:B------:R-:W0:Y:S01]  /*0a40*/  LDCU UR10, c[0x0][0x388] ;  /* 0x00007100ff0a77ac */ /* 0x000e220008000800 */
[----:B------:R-:W1:Y:S01]  /*0a50*/  LDC.64 R4, c[0x0][0x380] ;  /* 0x0000e000ff047b82 */ /* 0x000e620000000a00 */
[----:B------:R-:W-:Y:S01]  /*0a60*/  VIADDMNMX R6, R10, R0, RZ, !PT ;  /* 0x000000000a067246 */ /* 0x000fe200078001ff */
[----:B------:R-:W-:-:S06]  /*0a70*/  IMAD.IADD R17, R17, 0x1, R10 ;  /* 0x0000000111117824 */ /* 0x000fcc00078e020a */
[----:B------:R-:W2:Y:S01]  /*0a80*/  LDC.64 R2, c[0x0][0x390] ;  /* 0x0000e400ff027b82 */ /* 0x000ea20000000a00 */
[----:B0-----:R-:W-:-:S04]  /*0a90*/  ISETP.GE.AND P1, PT, R6, UR10, PT ;  /* 0x0000000a06007c0c */ /* 0x001fc8000bf26270 */
[----:B------:R-:W-:-:S05]  /*0aa0*/  SEL R7, R6, UR5, !P1 ;  /* 0x0000000506077c07 */ /* 0x000fca000c800000 */
[----:B------:R-:W-:-:S04]  /*0ab0*/  IMAD R7, R16, UR10, R7 ;  /* 0x0000000a10077c24 */ /* 0x000fc8000f8e0207 */
[----:B-1----:R-:W-:-:S04]  /*0ac0*/  IMAD.WIDE R4, R7, 0x3, R4 ;  /* 0x0000000307047825 */ /* 0x002fc800078e0204 */
[----:B--2---:R-:W-:Y:S01]  /*0ad0*/  IMAD.WIDE R2, R17, 0x4, R2 ;  /* 0x0000000411027825 */ /* 0x004fe200078e0202 */
[----:B------:R-:W2:Y:S04]  /*0ae0*/  LDG.E.U8 R6, desc[UR6][R4.64] ;  /* 0x0000000604067981 */ /* 0x000ea8000c1e1100 */
[----:B------:R-:W3:Y:S04]  /*0af0*/  LDG.E.U8 R8, desc[UR6][R4.64+0x1] ;  /* 0x0000010604087981 */ /* 0x000ee8000c1e1100 */
[----:B------:R-:W4:Y:S04]  /*0b00*/  LDG.E.U8 R9, desc[UR6][R4.64+0x2] ;  /* 0x0000020604097981 */ /* 0x000f28000c1e1100 */
[----:B------:R-:W5:Y:S01]  /*0b10*/  LDG.E R2, desc[UR6][R2.64] ;  /* 0x0000000602027981 */ /* 0x000f62000c1e1900 */
[----:B--2---:R-:W-:-:S02]  /*0b20*/  I2FP.F32.U32 R7, R6 ;  /* 0x0000000600077245 */ /* 0x004fc40000201000 */
[----:B---3--:R-:W-:Y:S02]  /*0b30*/  I2FP.F32.U32 R8, R8 ;  /* 0x0000000800087245 */ /* 0x008fe40000201000 */
[----:B----4-:R-:W-:Y:S01]  /*0b40*/  I2FP.F32.U32 R9, R9 ;  /* 0x0000000900097245 */ /* 0x010fe20000201000 */
[----:B-----5:R-:W-:Y:S02]  /*0b50*/  FFMA R22, R7, R2, R22 ;  /* 0x0000000207167223 */ /* 0x020fe40000000016 */
[C---:B------:R-:W-:Y:S02]  /*0b60*/  FFMA R21, R2.reuse, R8, R21 ;  /* 0x0000000802157223 */ /* 0x040fe40000000015 */
[----:B------:R-:W-:-:S07]  /*0b70*/  FFMA R20, R2, R9, R20 ;  /* 0x0000000902147223 */ /* 0x000fce0000000014 */
.L_x_3:
[----:B------:R-:W-:Y:S05]  /*0b80*/  @P0 BRA `(.L_x_5) ;  /* 0xfffffff400900947 */ /* 0x000fea000383ffff */
.L_x_0:
[----:B------:R-:W0:Y:S01]  /*0b90*/  LDC.64 R2, c[0x0][0x3a0] ;  /* 0x0000e800ff027b82 */ /* 0x000e220000000a00 */
[----:B------:R-:W1:Y:S01]  /*0ba0*/  LDCU UR4, c[0x0][0x388] ;  /* 0x00007100ff0477ac */ /* 0x000e620008000800 */
[----:B------:R-:W2:Y:S08]  /*0bb0*/  F2I.TRUNC.NTZ R5, R22 ;  /* 0x0000001600057305 */ /* 0x000eb0000020f100 */
[----:B------:R-:W3:Y:S08]  /*0bc0*/  F2I.TRUNC.NTZ R21, R21 ;  /* 0x0000001500157305 */ /* 0x000ef0000020f100 */
[----:B------:R-:W4:Y:S01]  /*0bd0*/  F2I.TRUNC.NTZ R7, R20 ;  /* 0x0000001400077305 */ /* 0x000f22000020f100 */
[----:B-1----:R-:W-:-:S04]  /*0be0*/  IMAD R11, R11, UR4, R0 ;  /* 0x000000040b0b7c24 */ /* 0x002fc8000f8e0200 */
[----:B0-----:R-:W-:-:S05]  /*0bf0*/  IMAD.WIDE R2, R11, 0x3, R2 ;  /* 0x000000030b027825 */ /* 0x001fca00078e0202 */
[----:B--2---:R-:W-:Y:S04]  /*0c00*/  STG.E.U8 desc[UR6][R2.64], R5 ;  /* 0x0000000502007986 */ /* 0x004fe8000c101106 */
[----:B---3--:R-:W-:Y:S04]  /*0c10*/  STG.E.U8 desc[UR6][R2.64+0x1], R21 ;  /* 0x0000011502007986 */ /* 0x008fe8000c101106 */
[----:B----4-:R-:W-:Y:S01]  /*0c20*/  STG.E.U8 desc[UR6][R2.64+0x2], R7 ;  /* 0x0000020702007986 */ /* 0x010fe2000c101106 */
[----:B------:R-:W-:Y:S05]  /*0c30*/  EXIT ;  /* 0x000000000000794d */ /* 0x000fea0003800000 */
.L_x_6:
[----:B------:R-:W-:-:S00]  /*0c40*/  BRA `(.L_x_6) ;  /* 0xfffffffc00fc7947 */ /* 0x000fc0000383ffff */
[----:B------:R-:W-:-:S00]  /*0c50*/  NOP ;  /* 0x0000000000007918 */ /* 0x000fc00000000000 */
        /* <DEDUP_REMOVED lines=10> */
.L_x_7:


//--------------------- .nv.shared.reserved.0     --------------------------
	.section	.nv.shared.reserved.0,"aw",@nobits
	.weak		__nv_reservedSMEM_offset_0_alias
	.size		__nv_reservedSMEM_offset_0_alias, 0, 64
	.other		__nv_reservedSMEM_offset_0_alias,@"STO_CUDA_RESERVED_SHARED STV_DEFAULT"
__nv_reservedSMEM_offset_0_alias:
	.zero		0
	.zero		64


//--------------------- .nv.constant0._Z13blurImgKernelP6uchar3iiPfiS0_ --------------------------
	.section	.nv.constant0._Z13blurImgKernelP6uchar3iiPfiS0_,"a",@progbits
	.sectionflags	@""
	.align	4
.nv.constant0._Z13blurImgKernelP6uchar3iiPfiS0_:
	.zero		936


//--------------------- SYMBOLS --------------------------

	.type		.nv.reservedSmem.offset0,@object
	.size		.nv.reservedSmem.offset0,0x4
